	.headerflags	@"EF_CUDA_TEXMODE_UNIFIED EF_CUDA_64BIT_ADDRESS EF_CUDA_ACCELERATORS EF_CUDA_SM90 EF_CUDA_VIRTUAL_SM(EF_CUDA_SM90)"
	.elftype	@"ET_EXEC"


//--------------------- .nv.info                  --------------------------
	.section	.nv.info,"",@"SHT_CUDA_INFO"
	.align	4


	//----- nvinfo : EIATTR_REGCOUNT
	.align		4
        /*0000*/ 	.byte	0x04, 0x2f
        /*0002*/ 	.short	(.L_3 - .L_2)
	.align		4
.L_2:
        /*0004*/ 	.word	index@(triton_poi_fused__native_batch_norm_legit_no_training_add_relu_21)
        /*0008*/ 	.word	0x0000001c


	//----- nvinfo : EIATTR_MIN_STACK_SIZE
	.align		4
.L_3:
        /*000c*/ 	.byte	0x04, 0x12
        /*000e*/ 	.short	(.L_5 - .L_4)
	.align		4
.L_4:
        /*0010*/ 	.word	index@(triton_poi_fused__native_batch_norm_legit_no_training_add_relu_21)
        /*0014*/ 	.word	0x00000000


	//----- nvinfo : EIATTR_FRAME_SIZE
	.align		4
.L_5:
        /*0018*/ 	.byte	0x04, 0x11
        /*001a*/ 	.short	(.L_7 - .L_6)
	.align		4
.L_6:
        /*001c*/ 	.word	index@(triton_poi_fused__native_batch_norm_legit_no_training_add_relu_21)
        /*0020*/ 	.word	0x00000000


	//----- nvinfo : EIATTR_MIN_STACK_SIZE
	.align		4
.L_7:
        /*0024*/ 	.byte	0x04, 0x12
        /*0026*/ 	.short	(.L_9 - .L_8)
	.align		4
.L_8:
        /*0028*/ 	.word	index@(triton_poi_fused__native_batch_norm_legit_no_training_add_relu_21)
        /*002c*/ 	.word	0x00000000
.L_9:


//--------------------- .nv.info.triton_poi_fused__native_batch_norm_legit_no_training_add_relu_21 --------------------------
	.section	.nv.info.triton_poi_fused__native_batch_norm_legit_no_training_add_relu_21,"",@"SHT_CUDA_INFO"
	.sectionflags	@""
	.align	4


	//----- nvinfo : EIATTR_CUDA_API_VERSION
	.align		4
        /*0000*/ 	.byte	0x04, 0x37
        /*0002*/ 	.short	(.L_11 - .L_10)
.L_10:
        /*0004*/ 	.word	0x0000007c


	//----- nvinfo : EIATTR_KPARAM_INFO
	.align		4
.L_11:
        /*0008*/ 	.byte	0x04, 0x17
        /*000a*/ 	.short	(.L_13 - .L_12)
.L_12:
        /*000c*/ 	.word	0x00000000
        /*0010*/ 	.short	0x000b
        /*0012*/ 	.short	0x0058
        /*0014*/ 	.byte	0x00, 0xf0, 0x11, 0x00


	//----- nvinfo : EIATTR_KPARAM_INFO
	.align		4
.L_13:
        /*0018*/ 	.byte	0x04, 0x17
        /*001a*/ 	.short	(.L_15 - .L_14)
.L_14:
        /*001c*/ 	.word	0x00000000
        /*0020*/ 	.short	0x000a
        /*0022*/ 	.short	0x0050
        /*0024*/ 	.byte	0x00, 0xf4, 0x21, 0x00


	//----- nvinfo : EIATTR_KPARAM_INFO
	.align		4
.L_15:
        /*0028*/ 	.byte	0x04, 0x17
        /*002a*/ 	.short	(.L_17 - .L_16)
.L_16:
        /*002c*/ 	.word	0x00000000
        /*0030*/ 	.short	0x0009
        /*0032*/ 	.short	0x0048
        /*0034*/ 	.byte	0x00, 0xf4, 0x21, 0x00


	//----- nvinfo : EIATTR_KPARAM_INFO
	.align		4
.L_17:
        /*0038*/ 	.byte	0x04, 0x17
        /*003a*/ 	.short	(.L_19 - .L_18)
.L_18:
        /*003c*/ 	.word	0x00000000
        /*0040*/ 	.short	0x0008
        /*0042*/ 	.short	0x0040
        /*0044*/ 	.byte	0x00, 0xf4, 0x21, 0x00


	//----- nvinfo : EIATTR_KPARAM_INFO
	.align		4
.L_19:
        /*0048*/ 	.byte	0x04, 0x17
        /*004a*/ 	.short	(.L_21 - .L_20)
.L_20:
        /*004c*/ 	.word	0x00000000
        /*0050*/ 	.short	0x0007
        /*0052*/ 	.short	0x0038
        /*0054*/ 	.byte	0x00, 0xf4, 0x21, 0x00


	//----- nvinfo : EIATTR_KPARAM_INFO
	.align		4
.L_21:
        /*0058*/ 	.byte	0x04, 0x17
        /*005a*/ 	.short	(.L_23 - .L_22)
.L_22:
        /*005c*/ 	.word	0x00000000
        /*0060*/ 	.short	0x0006
        /*0062*/ 	.short	0x0030
        /*0064*/ 	.byte	0x00, 0xf4, 0x21, 0x00


	//----- nvinfo : EIATTR_KPARAM_INFO
	.align		4
.L_23:
        /*0068*/ 	.byte	0x04, 0x17
        /*006a*/ 	.short	(.L_25 - .L_24)
.L_24:
        /*006c*/ 	.word	0x00000000
        /*0070*/ 	.short	0x0005
        /*0072*/ 	.short	0x0028
        /*0074*/ 	.byte	0x00, 0xf4, 0x21, 0x00


	//----- nvinfo : EIATTR_KPARAM_INFO
	.align		4
.L_25:
        /*0078*/ 	.byte	0x04, 0x17
        /*007a*/ 	.short	(.L_27 - .L_26)
.L_26:
        /*007c*/ 	.word	0x00000000
        /*0080*/ 	.short	0x0004
        /*0082*/ 	.short	0x0020
        /*0084*/ 	.byte	0x00, 0xf4, 0x21, 0x00


	//----- nvinfo : EIATTR_KPARAM_INFO
	.align		4
.L_27:
        /*0088*/ 	.byte	0x04, 0x17
        /*008a*/ 	.short	(.L_29 - .L_28)
.L_28:
        /*008c*/ 	.word	0x00000000
        /*0090*/ 	.short	0x0003
        /*0092*/ 	.short	0x0018
        /*0094*/ 	.byte	0x00, 0xf4, 0x21, 0x00


	//----- nvinfo : EIATTR_KPARAM_INFO
	.align		4
.L_29:
        /*0098*/ 	.byte	0x04, 0x17
        /*009a*/ 	.short	(.L_31 - .L_30)
.L_30:
        /*009c*/ 	.word	0x00000000
        /*00a0*/ 	.short	0x0002
        /*00a2*/ 	.short	0x0010
        /*00a4*/ 	.byte	0x00, 0xf4, 0x21, 0x00


	//----- nvinfo : EIATTR_KPARAM_INFO
	.align		4
.L_31:
        /*00a8*/ 	.byte	0x04, 0x17
        /*00aa*/ 	.short	(.L_33 - .L_32)
.L_32:
        /*00ac*/ 	.word	0x00000000
        /*00b0*/ 	.short	0x0001
        /*00b2*/ 	.short	0x0008
        /*00b4*/ 	.byte	0x00, 0xf4, 0x21, 0x00


	//----- nvinfo : EIATTR_KPARAM_INFO
	.align		4
.L_33:
        /*00b8*/ 	.byte	0x04, 0x17
        /*00ba*/ 	.short	(.L_35 - .L_34)
.L_34:
        /*00bc*/ 	.word	0x00000000
        /*00c0*/ 	.short	0x0000
        /*00c2*/ 	.short	0x0000
        /*00c4*/ 	.byte	0x00, 0xf4, 0x21, 0x00


	//----- nvinfo : EIATTR_SPARSE_MMA_MASK
	.align		4
.L_35:
        /*00c8*/ 	.byte	0x03, 0x50
        /*00ca*/ 	.short	0x0000


	//----- nvinfo : EIATTR_MAXREG_COUNT
	.align		4
        /*00cc*/ 	.byte	0x03, 0x1b
        /*00ce*/ 	.short	0x00ff


	//----- nvinfo : EIATTR_EXIT_INSTR_OFFSETS
	.align		4
        /*00d0*/ 	.byte	0x04, 0x1c
        /*00d2*/ 	.short	(.L_37 - .L_36)


	//   ....[0]....
.L_36:
        /*00d4*/ 	.word	0x000004a0


	//----- nvinfo : EIATTR_REQNTID
	.align		4
.L_37:
        /*00d8*/ 	.byte	0x04, 0x10
        /*00da*/ 	.short	(.L_39 - .L_38)
.L_38:
        /*00dc*/ 	.word	0x00000080
        /*00e0*/ 	.word	0x00000001
        /*00e4*/ 	.word	0x00000001


	//----- nvinfo : EIATTR_CBANK_PARAM_SIZE
	.align		4
.L_39:
        /*00e8*/ 	.byte	0x03, 0x19
        /*00ea*/ 	.short	0x005c


	//----- nvinfo : EIATTR_PARAM_CBANK
	.align		4
        /*00ec*/ 	.byte	0x04, 0x0a
        /*00ee*/ 	.short	(.L_41 - .L_40)
	.align		4
.L_40:
        /*00f0*/ 	.word	index@(.nv.constant0.triton_poi_fused__native_batch_norm_legit_no_training_add_relu_21)
        /*00f4*/ 	.short	0x0210
        /*00f6*/ 	.short	0x005c


	//----- nvinfo : EIATTR_SW_WAR
	.align		4
.L_41:
        /*00f8*/ 	.byte	0x04, 0x36
        /*00fa*/ 	.short	(.L_43 - .L_42)
.L_42:
        /*00fc*/ 	.word	0x00000008
.L_43:


//--------------------- .nv.callgraph             --------------------------
	.section	.nv.callgraph,"",@"SHT_CUDA_CALLGRAPH"
	.align	4
	.sectionentsize	8
	.align		4
        /*0000*/ 	.word	0x00000000
	.align		4
        /*0004*/ 	.word	0xffffffff
	.align		4
        /*0008*/ 	.word	0x00000000
	.align		4
        /*000c*/ 	.word	0xfffffffe
	.align		4
        /*0010*/ 	.word	0x00000000
	.align		4
        /*0014*/ 	.word	0xfffffffd
	.align		4
        /*0018*/ 	.word	0x00000000
	.align		4
        /*001c*/ 	.word	0xfffffffc


//--------------------- .nv.constant4             --------------------------
	.section	.nv.constant4,"a",@progbits
	.align	8
	.align		8
.nv.constant4:
        /*0000*/ 	.dword	_$_str
	.align		8
        /*0008*/ 	.dword	_$_str_$_2


//--------------------- .text.triton_poi_fused__native_batch_norm_legit_no_training_add_relu_21 --------------------------
	.section	.text.triton_poi_fused__native_batch_norm_legit_no_training_add_relu_21,"ax",@progbits
	.align	128
        .global         triton_poi_fused__native_batch_norm_legit_no_training_add_relu_21
        .type           triton_poi_fused__native_batch_norm_legit_no_training_add_relu_21,@function
        .size           triton_poi_fused__native_batch_norm_legit_no_training_add_relu_21,(.L_x_1 - triton_poi_fused__native_batch_norm_legit_no_training_add_relu_21)
        .other          triton_poi_fused__native_batch_norm_legit_no_training_add_relu_21,@"STO_CUDA_ENTRY STV_DEFAULT"
triton_poi_fused__native_batch_norm_legit_no_training_add_relu_21:
.text.triton_poi_fused__native_batch_norm_legit_no_training_add_relu_21:
[----:B------:R-:W-:Y:S01]  /*0000*/  LDC R1, c[0x0][0x28] ;  /* 0x00000a00ff017b82 */ /* 0x000fe20000000800 */
[----:B------:R-:W1:Y:S07]  /*0010*/  S2R R10, SR_TID.X ;  /* 0x00000000000a7919 */ /* 0x000e6e0000002100 */
[----:B------:R-:W2:Y:S01]  /*0020*/  LDC.64 R14, c[0x0][0x228] ;  /* 0x00008a00ff0e7b82 */ /* 0x000ea20000000a00 */
[----:B------:R-:W-:Y:S01]  /*0030*/  ULDC.64 UR4, c[0x0][0x208] ;  /* 0x0000820000047ab9 */ /* 0x000fe20000000a00 */
[----:B------:R-:W3:Y:S06]  /*0040*/  S2R R3, SR_CTAID.X ;  /* 0x0000000000037919 */ /* 0x000eec0000002500 */
[----:B------:R-:W4:Y:S08]  /*0050*/  LDC.64 R22, c[0x0][0x250] ;  /* 0x00009400ff167b82 */ /* 0x000f300000000a00 */
[----:B------:R-:W5:Y:S08]  /*0060*/  LDC.64 R18, c[0x0][0x248] ;  /* 0x00009200ff127b82 */ /* 0x000f700000000a00 */
[----:B------:R-:W5:Y:S01]  /*0070*/  LDC.64 R24, c[0x0][0x218] ;  /* 0x00008600ff187b82 */ /* 0x000f620000000a00 */
[----:B-1----:R-:W-:-:S07]  /*0080*/  LOP3.LUT R10, R10, 0x7f, RZ, 0xc0, !PT ;  /* 0x0000007f0a0a7812 */ /* 0x002fce00078ec0ff */
[----:B------:R-:W1:Y:S01]  /*0090*/  LDC.64 R16, c[0x0][0x220] ;  /* 0x00008800ff107b82 */ /* 0x000e620000000a00 */
[----:B---3--:R-:W-:Y:S02]  /*00a0*/  SHF.R.S32.HI R0, RZ, 0x18, R3 ;  /* 0x00000018ff007819 */ /* 0x008fe40000011403 */
[----:B------:R-:W-:Y:S02]  /*00b0*/  LEA R10, R3, R10, 0x7 ;  /* 0x0000000a030a7211 */ /* 0x000fe400078e38ff */
[----:B------:R-:W-:-:S03]  /*00c0*/  SGXT R3, R0, 0x1 ;  /* 0x000000010003781a */ /* 0x000fc60000000200 */
[----:B------:R-:W3:Y:S01]  /*00d0*/  LDC.64 R20, c[0x0][0x240] ;  /* 0x00009000ff147b82 */ /* 0x000ee20000000a00 */
[----:B------:R-:W-:-:S04]  /*00e0*/  LEA.HI R3, R3, R10, RZ, 0xb ;  /* 0x0000000a03037211 */ /* 0x000fc800078f58ff */
[----:B------:R-:W-:-:S03]  /*00f0*/  LOP3.LUT R3, R3, 0xfffff800, RZ, 0xc0, !PT ;  /* 0xfffff80003037812 */ /* 0x000fc600078ec0ff */
[----:B------:R-:W3:Y:S01]  /*0100*/  LDC.64 R8, c[0x0][0x230] ;  /* 0x00008c00ff087b82 */ /* 0x000ee20000000a00 */
[----:B------:R-:W-:-:S05]  /*0110*/  IADD3 R13, R10, -R3, RZ ;  /* 0x800000030a0d7210 */ /* 0x000fca0007ffe0ff */
[C---:B--2---:R-:W-:Y:S02]  /*0120*/  IMAD.WIDE R14, R13.reuse, 0x4, R14 ;  /* 0x000000040d0e7825 */ /* 0x044fe400078e020e */
[----:B------:R-:W2:Y:S02]  /*0130*/  LDC.64 R6, c[0x0][0x238] ;  /* 0x00008e00ff067b82 */ /* 0x000ea40000000a00 */
[C---:B----4-:R-:W-:Y:S01]  /*0140*/  IMAD.WIDE R22, R13.reuse, 0x4, R22 ;  /* 0x000000040d167825 */ /* 0x050fe200078e0216 */
[----:B------:R4:W2:Y:S04]  /*0150*/  LDG.E.EL R0, desc[UR4][R14.64] ;  /* 0x000000040e007981 */ /* 0x0008a8000c2e1900 */
[----:B------:R-:W2:Y:S01]  /*0160*/  LDG.E.EL R11, desc[UR4][R22.64] ;  /* 0x00000004160b7981 */ /* 0x000ea2000c2e1900 */
[----:B------:R-:W2:Y:S01]  /*0170*/  LDC.64 R4, c[0x0][0x258] ;  /* 0x00009600ff047b82 */ /* 0x000ea20000000a00 */
[----:B-----5:R-:W-:-:S04]  /*0180*/  IMAD.WIDE R18, R13, 0x4, R18 ;  /* 0x000000040d127825 */ /* 0x020fc800078e0212 */
[C---:B0---4-:R-:W-:Y:S02]  /*0190*/  IMAD.WIDE R14, R10.reuse, 0x4, R24 ;  /* 0x000000040a0e7825 */ /* 0x051fe400078e0218 */
[----:B------:R-:W4:Y:S01]  /*01a0*/  LDG.E.EL R19, desc[UR4][R18.64] ;  /* 0x0000000412137981 */ /* 0x000f22000c2e1900 */
[----:B------:R-:W0:Y:S01]  /*01b0*/  LDC.64 R2, c[0x0][0x260] ;  /* 0x00009800ff027b82 */ /* 0x000e220000000a00 */
[C---:B-1----:R-:W-:Y:S02]  /*01c0*/  IMAD.WIDE R16, R13.reuse, 0x4, R16 ;  /* 0x000000040d107825 */ /* 0x042fe400078e0210 */
[----:B------:R-:W5:Y:S02]  /*01d0*/  LDG.E R14, desc[UR4][R14.64] ;  /* 0x000000040e0e7981 */ /* 0x000f64000c1e1900 */
[----:B---3--:R-:W-:Y:S02]  /*01e0*/  IMAD.WIDE R20, R10, 0x4, R20 ;  /* 0x000000040a147825 */ /* 0x008fe400078e0214 */
[----:B------:R-:W5:Y:S02]  /*01f0*/  LDG.E.EL R17, desc[UR4][R16.64] ;  /* 0x0000000410117981 */ /* 0x000f64000c2e1900 */
[----:B------:R-:W-:-:S02]  /*0200*/  IMAD.WIDE R8, R13, 0x4, R8 ;  /* 0x000000040d087825 */ /* 0x000fc400078e0208 */
[----:B------:R-:W4:Y:S02]  /*0210*/  LDG.E R12, desc[UR4][R20.64] ;  /* 0x00000004140c7981 */ /* 0x000f24000c1e1900 */
[C---:B--2---:R-:W-:Y:S02]  /*0220*/  IMAD.WIDE R6, R13.reuse, 0x4, R6 ;  /* 0x000000040d067825 */ /* 0x044fe400078e0206 */
[----:B------:R-:W2:Y:S02]  /*0230*/  LDG.E.EL R8, desc[UR4][R8.64] ;  /* 0x0000000408087981 */ /* 0x000ea4000c2e1900 */
[C---:B------:R-:W-:Y:S02]  /*0240*/  IMAD.WIDE R4, R13.reuse, 0x4, R4 ;  /* 0x000000040d047825 */ /* 0x040fe400078e0204 */
[----:B------:R-:W2:Y:S04]  /*0250*/  LDG.E.EL R7, desc[UR4][R6.64] ;  /* 0x0000000406077981 */ /* 0x000ea8000c2e1900 */
[----:B------:R1:W3:Y:S01]  /*0260*/  LDG.E.EL R4, desc[UR4][R4.64] ;  /* 0x0000000404047981 */ /* 0x0002e2000c2e1900 */
[----:B0-----:R-:W-:-:S05]  /*0270*/  IMAD.WIDE R2, R13, 0x4, R2 ;  /* 0x000000040d027825 */ /* 0x001fca00078e0202 */
[----:B------:R0:W3:Y:S01]  /*0280*/  LDG.E.EL R13, desc[UR4][R2.64] ;  /* 0x00000004020d7981 */ /* 0x0000e2000c2e1900 */
[----:B-1----:R-:W-:Y:S01]  /*0290*/  HFMA2.MMA R5, -RZ, RZ, 1.625, 0 ;  /* 0x3e800000ff057435 */ /* 0x002fe200000001ff */
[----:B0-----:R-:W0:Y:S02]  /*02a0*/  LDC.64 R2, c[0x0][0x210] ;  /* 0x00008400ff027b82 */ /* 0x001e240000000a00 */
[----:B0-----:R-:W-:-:S04]  /*02b0*/  IMAD.WIDE R2, R10, 0x4, R2 ;  /* 0x000000040a027825 */ /* 0x001fc800078e0202 */
[----:B------:R-:W-:Y:S01]  /*02c0*/  FADD R0, R0, 9.9999997473787516356e-06 ;  /* 0x3727c5ac00007421 */ /* 0x000fe20000000000 */
[----:B------:R-:W-:-:S03]  /*02d0*/  FADD R11, R11, 9.9999997473787516356e-06 ;  /* 0x3727c5ac0b0b7421 */ /* 0x000fc60000000000 */
[----:B------:R-:W0:Y:S08]  /*02e0*/  MUFU.SQRT R15, R0 ;  /* 0x00000000000f7308 */ /* 0x000e300000002000 */
[----:B------:R-:W1:Y:S01]  /*02f0*/  MUFU.SQRT R16, R11 ;  /* 0x0000000b00107308 */ /* 0x000e620000002000 */
[C---:B0-----:R-:W-:Y:S02]  /*0300*/  FSETP.GT.AND P0, PT, R15.reuse, 8.50705917302346158658e+37, PT ;  /* 0x7e8000000f00780b */ /* 0x041fe40003f04000 */
[----:B------:R-:W-:-:S02]  /*0310*/  FSETP.GEU.AND P2, PT, R15, 1.175494350822287508e-38, PT ;  /* 0x008000000f00780b */ /* 0x000fc40003f4e000 */
[C---:B-1----:R-:W-:Y:S02]  /*0320*/  FSETP.GT.AND P1, PT, R16.reuse, 8.50705917302346158658e+37, PT ;  /* 0x7e8000001000780b */ /* 0x042fe40003f24000 */
[----:B------:R-:W-:-:S07]  /*0330*/  FSETP.GEU.AND P3, PT, R16, 1.175494350822287508e-38, PT ;  /* 0x008000001000780b */ /* 0x000fce0003f6e000 */
[----:B------:R-:W-:-:S04]  /*0340*/  @P0 FMUL R15, R15, 0.25 ;  /* 0x3e8000000f0f0820 */ /* 0x000fc80000400000 */
[----:B------:R-:W-:Y:S01]  /*0350*/  @!P2 FMUL R15, R15, 16777216 ;  /* 0x4b8000000f0fa820 */ /* 0x000fe20000400000 */
[----:B------:R-:W-:-:S04]  /*0360*/  @P1 FMUL R16, R16, 0.25 ;  /* 0x3e80000010101820 */ /* 0x000fc80000400000 */
[----:B------:R-:W-:Y:S01]  /*0370*/  @!P3 FMUL R16, R16, 16777216 ;  /* 0x4b8000001010b820 */ /* 0x000fe20000400000 */
[----:B------:R-:W0:Y:S01]  /*0380*/  MUFU.RCP R15, R15 ;  /* 0x0000000f000f7308 */ /* 0x000e220000001000 */
[----:B------:R-:W-:-:S07]  /*0390*/  FSEL R0, R5, 1, P0 ;  /* 0x3f80000005007808 */ /* 0x000fce0000000000 */
[----:B------:R-:W1:Y:S01]  /*03a0*/  MUFU.RCP R16, R16 ;  /* 0x0000001000107308 */ /* 0x000e620000001000 */
[----:B------:R-:W-:Y:S01]  /*03b0*/  FSEL R5, R5, 1, P1 ;  /* 0x3f80000005057808 */ /* 0x000fe20000800000 */
[----:B------:R-:W-:-:S04]  /*03c0*/  @!P2 FMUL R0, R0, 16777216 ;  /* 0x4b8000000000a820 */ /* 0x000fc80000400000 */
[----:B------:R-:W-:Y:S01]  /*03d0*/  @!P3 FMUL R5, R5, 16777216 ;  /* 0x4b8000000505b820 */ /* 0x000fe20000400000 */
[----:B----4-:R-:W-:Y:S01]  /*03e0*/  FADD R12, R12, -R19 ;  /* 0x800000130c0c7221 */ /* 0x010fe20000000000 */
[----:B0-----:R-:W-:Y:S01]  /*03f0*/  FMUL R0, R15, R0 ;  /* 0x000000000f007220 */ /* 0x001fe20000400000 */
[----:B-----5:R-:W-:Y:S01]  /*0400*/  FADD R17, R14, -R17 ;  /* 0x800000110e117221 */ /* 0x020fe20000000000 */
[----:B-1----:R-:W-:-:S03]  /*0410*/  FMUL R5, R16, R5 ;  /* 0x0000000510057220 */ /* 0x002fc60000400000 */
[----:B------:R-:W-:Y:S01]  /*0420*/  FMUL R0, R0, R17 ;  /* 0x0000001100007220 */ /* 0x000fe20000400000 */
[----:B------:R-:W-:-:S03]  /*0430*/  FMUL R5, R5, R12 ;  /* 0x0000000c05057220 */ /* 0x000fc60000400000 */
[----:B--2---:R-:W-:Y:S01]  /*0440*/  FFMA R0, R8, R0, R7 ;  /* 0x0000000008007223 */ /* 0x004fe20000000007 */
[----:B---3--:R-:W-:-:S04]  /*0450*/  FFMA R5, R4, R5, R13 ;  /* 0x0000000504057223 */ /* 0x008fc8000000000d */
[C---:B------:R-:W-:Y:S01]  /*0460*/  FADD R4, R0.reuse, R5 ;  /* 0x0000000500047221 */ /* 0x040fe20000000000 */
[----:B------:R-:W-:-:S04]  /*0470*/  FSETP.GEU.AND P0, PT, R0, -R5, PT ;  /* 0x800000050000720b */ /* 0x000fc80003f0e000 */
[----:B------:R-:W-:-:S05]  /*0480*/  FSEL R5, R4, RZ, P0 ;  /* 0x000000ff04057208 */ /* 0x000fca0000000000 */
[----:B------:R-:W-:Y:S01]  /*0490*/  STG.E desc[UR4][R2.64], R5 ;  /* 0x0000000502007986 */ /* 0x000fe2000c101904 */
[----:B------:R-:W-:Y:S05]  /*04a0*/  EXIT ;  /* 0x000000000000794d */ /* 0x000fea0003800000 */
.L_x_0:
[----:B------:R-:W-:-:S00]  /*04b0*/  BRA `(.L_x_0) ;  /* 0xfffffffc00fc7947 */ /* 0x000fc0000383ffff */
[----:B------:R-:W-:-:S00]  /*04c0*/  NOP ;  /* 0x0000000000007918 */ /* 0x000fc00000000000 */
        /* <DEDUP_REMOVED lines=11> */
.L_x_1:


//--------------------- .nv.global.init           --------------------------
	.section	.nv.global.init,"aw",@progbits
.nv.global.init:
	.type		_$_str,@object
	.size		_$_str,(_$_str_$_2 - _$_str)
_$_str:
        /*0000*/ 	.byte	0x5f, 0x5f, 0x43, 0x55, 0x44, 0x41, 0x5f, 0x46, 0x54, 0x5a, 0x00
	.type		_$_str_$_2,@object
	.size		_$_str_$_2,(.L_1 - _$_str_$_2)
_$_str_$_2:
        /*000b*/ 	.byte	0x5f, 0x5f, 0x43, 0x55, 0x44, 0x41, 0x5f, 0x50, 0x52, 0x45, 0x43, 0x5f, 0x53, 0x51, 0x52, 0x54
        /*001b*/ 	.byte	0x00
.L_1:


//--------------------- .nv.constant0.triton_poi_fused__native_batch_norm_legit_no_training_add_relu_21 --------------------------
	.section	.nv.constant0.triton_poi_fused__native_batch_norm_legit_no_training_add_relu_21,"a",@progbits
	.sectionflags	@""
	.align	4
.nv.constant0.triton_poi_fused__native_batch_norm_legit_no_training_add_relu_21:
	.zero		620
